	.headerflags	@"EF_CUDA_TEXMODE_UNIFIED EF_CUDA_64BIT_ADDRESS EF_CUDA_ACCELERATORS EF_CUDA_SM90 EF_CUDA_VIRTUAL_SM(EF_CUDA_SM90)"
	.elftype	@"ET_EXEC"


//--------------------- .nv.info                  --------------------------
	.section	.nv.info,"",@"SHT_CUDA_INFO"
	.align	4


	//----- nvinfo : EIATTR_REGCOUNT
	.align		4
        /*0000*/ 	.byte	0x04, 0x2f
        /*0002*/ 	.short	(.L_1 - .L_0)
	.align		4
.L_0:
        /*0004*/ 	.word	index@(triton_per_fused_mean_0)
        /*0008*/ 	.word	0x0000000e


	//----- nvinfo : EIATTR_MIN_STACK_SIZE
	.align		4
.L_1:
        /*000c*/ 	.byte	0x04, 0x12
        /*000e*/ 	.short	(.L_3 - .L_2)
	.align		4
.L_2:
        /*0010*/ 	.word	index@(triton_per_fused_mean_0)
        /*0014*/ 	.word	0x00000000


	//----- nvinfo : EIATTR_FRAME_SIZE
	.align		4
.L_3:
        /*0018*/ 	.byte	0x04, 0x11
        /*001a*/ 	.short	(.L_5 - .L_4)
	.align		4
.L_4:
        /*001c*/ 	.word	index@(triton_per_fused_mean_0)
        /*0020*/ 	.word	0x00000000


	//----- nvinfo : EIATTR_MIN_STACK_SIZE
	.align		4
.L_5:
        /*0024*/ 	.byte	0x04, 0x12
        /*0026*/ 	.short	(.L_7 - .L_6)
	.align		4
.L_6:
        /*0028*/ 	.word	index@(triton_per_fused_mean_0)
        /*002c*/ 	.word	0x00000000
.L_7:


//--------------------- .nv.info.triton_per_fused_mean_0 --------------------------
	.section	.nv.info.triton_per_fused_mean_0,"",@"SHT_CUDA_INFO"
	.sectionflags	@""
	.align	4


	//----- nvinfo : EIATTR_CUDA_API_VERSION
	.align		4
        /*0000*/ 	.byte	0x04, 0x37
        /*0002*/ 	.short	(.L_9 - .L_8)
.L_8:
        /*0004*/ 	.word	0x0000007c


	//----- nvinfo : EIATTR_KPARAM_INFO
	.align		4
.L_9:
        /*0008*/ 	.byte	0x04, 0x17
        /*000a*/ 	.short	(.L_11 - .L_10)
.L_10:
        /*000c*/ 	.word	0x00000000
        /*0010*/ 	.short	0x0003
        /*0012*/ 	.short	0x0014
        /*0014*/ 	.byte	0x00, 0xf0, 0x11, 0x00


	//----- nvinfo : EIATTR_KPARAM_INFO
	.align		4
.L_11:
        /*0018*/ 	.byte	0x04, 0x17
        /*001a*/ 	.short	(.L_13 - .L_12)
.L_12:
        /*001c*/ 	.word	0x00000000
        /*0020*/ 	.short	0x0002
        /*0022*/ 	.short	0x0010
        /*0024*/ 	.byte	0x00, 0xf0, 0x11, 0x00


	//----- nvinfo : EIATTR_KPARAM_INFO
	.align		4
.L_13:
        /*0028*/ 	.byte	0x04, 0x17
        /*002a*/ 	.short	(.L_15 - .L_14)
.L_14:
        /*002c*/ 	.word	0x00000000
        /*0030*/ 	.short	0x0001
        /*0032*/ 	.short	0x0008
        /*0034*/ 	.byte	0x00, 0xf4, 0x21, 0x00


	//----- nvinfo : EIATTR_KPARAM_INFO
	.align		4
.L_15:
        /*0038*/ 	.byte	0x04, 0x17
        /*003a*/ 	.short	(.L_17 - .L_16)
.L_16:
        /*003c*/ 	.word	0x00000000
        /*0040*/ 	.short	0x0000
        /*0042*/ 	.short	0x0000
        /*0044*/ 	.byte	0x00, 0xf4, 0x21, 0x00


	//----- nvinfo : EIATTR_SPARSE_MMA_MASK
	.align		4
.L_17:
        /*0048*/ 	.byte	0x03, 0x50
        /*004a*/ 	.short	0x0000


	//----- nvinfo : EIATTR_MAXREG_COUNT
	.align		4
        /*004c*/ 	.byte	0x03, 0x1b
        /*004e*/ 	.short	0x00ff


	//----- nvinfo : EIATTR_COOP_GROUP_MASK_REGIDS
	.align		4
        /*0050*/ 	.byte	0x04, 0x29
        /*0052*/ 	.short	(.L_19 - .L_18)


	//   ....[0]....
.L_18:
        /*0054*/ 	.word	0xffffffff


	//   ....[1]....
        /*0058*/ 	.word	0xffffffff


	//   ....[2]....
        /*005c*/ 	.word	0xffffffff


	//----- nvinfo : EIATTR_COOP_GROUP_INSTR_OFFSETS
	.align		4
.L_19:
        /*0060*/ 	.byte	0x04, 0x28
        /*0062*/ 	.short	(.L_21 - .L_20)


	//   ....[0]....
.L_20:
        /*0064*/ 	.word	0x00000190


	//   ....[1]....
        /*0068*/ 	.word	0x000001b0


	//   ....[2]....
        /*006c*/ 	.word	0x000001f0


	//----- nvinfo : EIATTR_EXIT_INSTR_OFFSETS
	.align		4
.L_21:
        /*0070*/ 	.byte	0x04, 0x1c
        /*0072*/ 	.short	(.L_23 - .L_22)


	//   ....[0]....
.L_22:
        /*0074*/ 	.word	0x00000250


	//   ....[1]....
        /*0078*/ 	.word	0x000002a0


	//----- nvinfo : EIATTR_REQNTID
	.align		4
.L_23:
        /*007c*/ 	.byte	0x04, 0x10
        /*007e*/ 	.short	(.L_25 - .L_24)
.L_24:
        /*0080*/ 	.word	0x00000040
        /*0084*/ 	.word	0x00000001
        /*0088*/ 	.word	0x00000001


	//----- nvinfo : EIATTR_CBANK_PARAM_SIZE
	.align		4
.L_25:
        /*008c*/ 	.byte	0x03, 0x19
        /*008e*/ 	.short	0x0018


	//----- nvinfo : EIATTR_PARAM_CBANK
	.align		4
        /*0090*/ 	.byte	0x04, 0x0a
        /*0092*/ 	.short	(.L_27 - .L_26)
	.align		4
.L_26:
        /*0094*/ 	.word	index@(.nv.constant0.triton_per_fused_mean_0)
        /*0098*/ 	.short	0x0210
        /*009a*/ 	.short	0x0018


	//----- nvinfo : EIATTR_SW_WAR
	.align		4
.L_27:
        /*009c*/ 	.byte	0x04, 0x36
        /*009e*/ 	.short	(.L_29 - .L_28)
.L_28:
        /*00a0*/ 	.word	0x00000008
.L_29:


//--------------------- .nv.callgraph             --------------------------
	.section	.nv.callgraph,"",@"SHT_CUDA_CALLGRAPH"
	.align	4
	.sectionentsize	8
	.align		4
        /*0000*/ 	.word	0x00000000
	.align		4
        /*0004*/ 	.word	0xffffffff
	.align		4
        /*0008*/ 	.word	0x00000000
	.align		4
        /*000c*/ 	.word	0xfffffffe
	.align		4
        /*0010*/ 	.word	0x00000000
	.align		4
        /*0014*/ 	.word	0xfffffffd
	.align		4
        /*0018*/ 	.word	0x00000000
	.align		4
        /*001c*/ 	.word	0xfffffffc


//--------------------- .text.triton_per_fused_mean_0 --------------------------
	.section	.text.triton_per_fused_mean_0,"ax",@progbits
	.sectionflags	@"SHF_BARRIERS=1"
	.align	128
        .global         triton_per_fused_mean_0
        .type           triton_per_fused_mean_0,@function
        .size           triton_per_fused_mean_0,(.L_x_1 - triton_per_fused_mean_0)
        .other          triton_per_fused_mean_0,@"STO_CUDA_ENTRY STV_DEFAULT"
triton_per_fused_mean_0:
.text.triton_per_fused_mean_0:
[----:B------:R-:W0:Y:S02]  /*0000*/  LDC R1, c[0x0][0x28] ;  /* 0x00000a00ff017b82 */ /* 0x000e240000000800 */
[----:B------:R-:W1:Y:S01]  /*0010*/  S2R R11, SR_TID.X ;  /* 0x00000000000b7919 */ /* 0x000e620000002100 */
[----:B------:R-:W2:Y:S01]  /*0020*/  LDC.64 R2, c[0x0][0x210] ;  /* 0x00008400ff027b82 */ /* 0x000ea20000000a00 */
[----:B------:R-:W-:Y:S01]  /*0030*/  ULDC.64 UR6, c[0x0][0x208] ;  /* 0x0000820000067ab9 */ /* 0x000fe20000000a00 */
[----:B------:R-:W3:Y:S01]  /*0040*/  S2R R0, SR_CTAID.X ;  /* 0x0000000000007919 */ /* 0x000ee20000002500 */
[----:B-1----:R-:W-:Y:S01]  /*0050*/  SHF.R.U32.HI R5, RZ, 0x3, R11 ;  /* 0x00000003ff057819 */ /* 0x002fe2000001160b */
[----:B------:R-:W-:Y:S02]  /*0060*/  IMAD.SHL.U32 R6, R11, 0x2, RZ ;  /* 0x000000020b067824 */ /* 0x000fe400078e00ff */
[----:B---3--:R-:W-:Y:S01]  /*0070*/  IMAD.SHL.U32 R0, R0, 0x8, RZ ;  /* 0x0000000800007824 */ /* 0x008fe200078e00ff */
[----:B------:R-:W-:Y:S02]  /*0080*/  SGXT.U32 R5, R5, 0x3 ;  /* 0x000000030505781a */ /* 0x000fe40000000000 */
[----:B------:R-:W-:-:S02]  /*0090*/  LOP3.LUT R7, R6, 0xe, RZ, 0xc0, !PT ;  /* 0x0000000e06077812 */ /* 0x000fc400078ec0ff */
[----:B------:R-:W-:-:S04]  /*00a0*/  LOP3.LUT R4, R0, R5, RZ, 0xfc, !PT ;  /* 0x0000000500047212 */ /* 0x000fc800078efcff */
[C---:B------:R-:W-:Y:S01]  /*00b0*/  ISETP.GE.AND P0, PT, R4.reuse, 0x10, PT ;  /* 0x000000100400780c */ /* 0x040fe20003f06270 */
[----:B------:R-:W-:-:S04]  /*00c0*/  IMAD R7, R4, 0x10, R7 ;  /* 0x0000001004077824 */ /* 0x000fc800078e0207 */
[----:B--2---:R-:W-:Y:S01]  /*00d0*/  IMAD.WIDE R2, R7, 0x4, R2 ;  /* 0x0000000407027825 */ /* 0x004fe200078e0202 */
[----:B------:R-:W-:-:S07]  /*00e0*/  CS2R R6, SRZ ;  /* 0x0000000000067805 */ /* 0x000fce000001ff00 */
[----:B------:R1:W2:Y:S01]  /*00f0*/  @!P0 LDG.E.64 R6, desc[UR6][R2.64] ;  /* 0x0000000602068981 */ /* 0x0002a2000c1e1b00 */
[----:B------:R-:W3:Y:S01]  /*0100*/  S2UR UR5, SR_CgaCtaId ;  /* 0x00000000000579c3 */ /* 0x000ee20000008800 */
[----:B------:R-:W-:Y:S02]  /*0110*/  UMOV UR4, 0x400 ;  /* 0x0000040000047882 */ /* 0x000fe40000000000 */
[----:B---3--:R-:W-:-:S06]  /*0120*/  UPRMT UR4, UR5, 0x654, UR4 ;  /* 0x0000065405047896 */ /* 0x008fcc0008000004 */
[----:B-1----:R-:W-:Y:S02]  /*0130*/  LEA R2, R5, UR4, 0x2 ;  /* 0x0000000405027c11 */ /* 0x002fe4000f8e10ff */
[----:B--2---:R-:W-:Y:S02]  /*0140*/  SEL R6, R6, RZ, !P0 ;  /* 0x000000ff06067207 */ /* 0x004fe40004000000 */
[----:B------:R-:W-:-:S05]  /*0150*/  SEL R7, R7, RZ, !P0 ;  /* 0x000000ff07077207 */ /* 0x000fca0004000000 */
[----:B------:R-:W-:-:S05]  /*0160*/  FADD R6, R6, R7 ;  /* 0x0000000706067221 */ /* 0x000fca0000000000 */
[----:B------:R-:W-:Y:S02]  /*0170*/  FSEL R6, R6, RZ, !P0 ;  /* 0x000000ff06067208 */ /* 0x000fe40004000000 */
[----:B------:R-:W-:-:S03]  /*0180*/  LOP3.LUT P0, RZ, R11, 0x38, RZ, 0xc0, !PT ;  /* 0x000000380bff7812 */ /* 0x000fc6000780c0ff */
[----:B------:R-:W1:Y:S02]  /*0190*/  SHFL.BFLY PT, R7, R6, 0x4, 0x1f ;  /* 0x0c801f0006077f89 */ /* 0x000e6400000e0000 */
[----:B-1----:R-:W-:-:S05]  /*01a0*/  FADD R4, R6, R7 ;  /* 0x0000000706047221 */ /* 0x002fca0000000000 */
[----:B------:R-:W1:Y:S02]  /*01b0*/  SHFL.BFLY PT, R7, R4, 0x2, 0x1f ;  /* 0x0c401f0004077f89 */ /* 0x000e6400000e0000 */
[----:B-1----:R-:W-:Y:S01]  /*01c0*/  FADD R8, R4, R7 ;  /* 0x0000000704087221 */ /* 0x002fe20000000000 */
[----:B------:R-:W-:Y:S02]  /*01d0*/  LOP3.LUT R7, R0, 0x7, R11, 0xf8, !PT ;  /* 0x0000000700077812 */ /* 0x000fe400078ef80b */
[----:B------:R-:W-:Y:S02]  /*01e0*/  LOP3.LUT R0, R11, 0x7, RZ, 0xc0, !PT ;  /* 0x000000070b007812 */ /* 0x000fe400078ec0ff */
[----:B------:R-:W1:Y:S01]  /*01f0*/  SHFL.BFLY PT, R9, R8, 0x1, 0x1f ;  /* 0x0c201f0008097f89 */ /* 0x000e6200000e0000 */
[----:B------:R-:W-:Y:S02]  /*0200*/  ISETP.LT.AND P0, PT, R7, 0x10, !P0 ;  /* 0x000000100700780c */ /* 0x000fe40004701270 */
[----:B------:R-:W-:Y:S01]  /*0210*/  LEA R0, R0, UR4, 0x2 ;  /* 0x0000000400007c11 */ /* 0x000fe2000f8e10ff */
[----:B-1----:R-:W-:-:S05]  /*0220*/  FADD R9, R8, R9 ;  /* 0x0000000908097221 */ /* 0x002fca0000000000 */
[----:B------:R1:W-:Y:S01]  /*0230*/  STS [R2], R9 ;  /* 0x0000000902007388 */ /* 0x0003e20000000800 */
[----:B------:R-:W-:Y:S06]  /*0240*/  BAR.SYNC.DEFER_BLOCKING 0x0 ;  /* 0x0000000000007b1d */ /* 0x000fec0000010000 */
[----:B-1----:R-:W-:Y:S05]  /*0250*/  @!P0 EXIT ;  /* 0x000000000000894d */ /* 0x002fea0003800000 */
[----:B------:R-:W0:Y:S01]  /*0260*/  LDS R5, [R0] ;  /* 0x0000000000057984 */ /* 0x000e220000000800 */
[----:B------:R-:W1:Y:S02]  /*0270*/  LDC.64 R2, c[0x0][0x218] ;  /* 0x00008600ff027b82 */ /* 0x000e640000000a00 */
[----:B-1----:R-:W-:-:S05]  /*0280*/  IMAD.WIDE R2, R7, 0x4, R2 ;  /* 0x0000000407027825 */ /* 0x002fca00078e0202 */
[----:B0-----:R-:W-:Y:S01]  /*0290*/  STG.E desc[UR6][R2.64], R5 ;  /* 0x0000000502007986 */ /* 0x001fe2000c101906 */
[----:B------:R-:W-:Y:S05]  /*02a0*/  EXIT ;  /* 0x000000000000794d */ /* 0x000fea0003800000 */
.L_x_0:
[----:B------:R-:W-:-:S00]  /*02b0*/  BRA `(.L_x_0) ;  /* 0xfffffffc00fc7947 */ /* 0x000fc0000383ffff */
[----:B------:R-:W-:-:S00]  /*02c0*/  NOP ;  /* 0x0000000000007918 */ /* 0x000fc00000000000 */
        /* <DEDUP_REMOVED lines=11> */
.L_x_1:


//--------------------- .nv.shared.triton_per_fused_mean_0 --------------------------
	.section	.nv.shared.triton_per_fused_mean_0,"aw",@nobits
	.sectionflags	@""
	.align	16
	.zero		1024


//--------------------- .nv.constant0.triton_per_fused_mean_0 --------------------------
	.section	.nv.constant0.triton_per_fused_mean_0,"a",@progbits
	.sectionflags	@""
	.align	4
.nv.constant0.triton_per_fused_mean_0:
	.zero		552
